	.headerflags	@"EF_CUDA_TEXMODE_UNIFIED EF_CUDA_64BIT_ADDRESS EF_CUDA_ACCELERATORS EF_CUDA_SM90 EF_CUDA_VIRTUAL_SM(EF_CUDA_SM90)"
	.elftype	@"ET_EXEC"


//--------------------- .nv.info                  --------------------------
	.section	.nv.info,"",@"SHT_CUDA_INFO"
	.align	4


	//----- nvinfo : EIATTR_REGCOUNT
	.align		4
        /*0000*/ 	.byte	0x04, 0x2f
        /*0002*/ 	.short	(.L_3 - .L_2)
	.align		4
.L_2:
        /*0004*/ 	.word	index@(triton_poi_fused__native_batch_norm_legit_no_training_0)
        /*0008*/ 	.word	0x00000016


	//----- nvinfo : EIATTR_MIN_STACK_SIZE
	.align		4
.L_3:
        /*000c*/ 	.byte	0x04, 0x12
        /*000e*/ 	.short	(.L_5 - .L_4)
	.align		4
.L_4:
        /*0010*/ 	.word	index@(triton_poi_fused__native_batch_norm_legit_no_training_0)
        /*0014*/ 	.word	0x00000000


	//----- nvinfo : EIATTR_FRAME_SIZE
	.align		4
.L_5:
        /*0018*/ 	.byte	0x04, 0x11
        /*001a*/ 	.short	(.L_7 - .L_6)
	.align		4
.L_6:
        /*001c*/ 	.word	index@(triton_poi_fused__native_batch_norm_legit_no_training_0)
        /*0020*/ 	.word	0x00000000


	//----- nvinfo : EIATTR_MIN_STACK_SIZE
	.align		4
.L_7:
        /*0024*/ 	.byte	0x04, 0x12
        /*0026*/ 	.short	(.L_9 - .L_8)
	.align		4
.L_8:
        /*0028*/ 	.word	index@(triton_poi_fused__native_batch_norm_legit_no_training_0)
        /*002c*/ 	.word	0x00000000
.L_9:


//--------------------- .nv.info.triton_poi_fused__native_batch_norm_legit_no_training_0 --------------------------
	.section	.nv.info.triton_poi_fused__native_batch_norm_legit_no_training_0,"",@"SHT_CUDA_INFO"
	.sectionflags	@""
	.align	4


	//----- nvinfo : EIATTR_CUDA_API_VERSION
	.align		4
        /*0000*/ 	.byte	0x04, 0x37
        /*0002*/ 	.short	(.L_11 - .L_10)
.L_10:
        /*0004*/ 	.word	0x0000007c


	//----- nvinfo : EIATTR_KPARAM_INFO
	.align		4
.L_11:
        /*0008*/ 	.byte	0x04, 0x17
        /*000a*/ 	.short	(.L_13 - .L_12)
.L_12:
        /*000c*/ 	.word	0x00000000
        /*0010*/ 	.short	0x0006
        /*0012*/ 	.short	0x0030
        /*0014*/ 	.byte	0x00, 0xf0, 0x11, 0x00


	//----- nvinfo : EIATTR_KPARAM_INFO
	.align		4
.L_13:
        /*0018*/ 	.byte	0x04, 0x17
        /*001a*/ 	.short	(.L_15 - .L_14)
.L_14:
        /*001c*/ 	.word	0x00000000
        /*0020*/ 	.short	0x0005
        /*0022*/ 	.short	0x0028
        /*0024*/ 	.byte	0x00, 0xf4, 0x21, 0x00


	//----- nvinfo : EIATTR_KPARAM_INFO
	.align		4
.L_15:
        /*0028*/ 	.byte	0x04, 0x17
        /*002a*/ 	.short	(.L_17 - .L_16)
.L_16:
        /*002c*/ 	.word	0x00000000
        /*0030*/ 	.short	0x0004
        /*0032*/ 	.short	0x0020
        /*0034*/ 	.byte	0x00, 0xf4, 0x21, 0x00


	//----- nvinfo : EIATTR_KPARAM_INFO
	.align		4
.L_17:
        /*0038*/ 	.byte	0x04, 0x17
        /*003a*/ 	.short	(.L_19 - .L_18)
.L_18:
        /*003c*/ 	.word	0x00000000
        /*0040*/ 	.short	0x0003
        /*0042*/ 	.short	0x0018
        /*0044*/ 	.byte	0x00, 0xf4, 0x21, 0x00


	//----- nvinfo : EIATTR_KPARAM_INFO
	.align		4
.L_19:
        /*0048*/ 	.byte	0x04, 0x17
        /*004a*/ 	.short	(.L_21 - .L_20)
.L_20:
        /*004c*/ 	.word	0x00000000
        /*0050*/ 	.short	0x0002
        /*0052*/ 	.short	0x0010
        /*0054*/ 	.byte	0x00, 0xf4, 0x21, 0x00


	//----- nvinfo : EIATTR_KPARAM_INFO
	.align		4
.L_21:
        /*0058*/ 	.byte	0x04, 0x17
        /*005a*/ 	.short	(.L_23 - .L_22)
.L_22:
        /*005c*/ 	.word	0x00000000
        /*0060*/ 	.short	0x0001
        /*0062*/ 	.short	0x0008
        /*0064*/ 	.byte	0x00, 0xf4, 0x21, 0x00


	//----- nvinfo : EIATTR_KPARAM_INFO
	.align		4
.L_23:
        /*0068*/ 	.byte	0x04, 0x17
        /*006a*/ 	.short	(.L_25 - .L_24)
.L_24:
        /*006c*/ 	.word	0x00000000
        /*0070*/ 	.short	0x0000
        /*0072*/ 	.short	0x0000
        /*0074*/ 	.byte	0x00, 0xf4, 0x21, 0x00


	//----- nvinfo : EIATTR_SPARSE_MMA_MASK
	.align		4
.L_25:
        /*0078*/ 	.byte	0x03, 0x50
        /*007a*/ 	.short	0x0000


	//----- nvinfo : EIATTR_MAXREG_COUNT
	.align		4
        /*007c*/ 	.byte	0x03, 0x1b
        /*007e*/ 	.short	0x00ff


	//----- nvinfo : EIATTR_EXIT_INSTR_OFFSETS
	.align		4
        /*0080*/ 	.byte	0x04, 0x1c
        /*0082*/ 	.short	(.L_27 - .L_26)


	//   ....[0]....
.L_26:
        /*0084*/ 	.word	0x00000440


	//   ....[1]....
        /*0088*/ 	.word	0x00000460


	//----- nvinfo : EIATTR_REQNTID
	.align		4
.L_27:
        /*008c*/ 	.byte	0x04, 0x10
        /*008e*/ 	.short	(.L_29 - .L_28)
.L_28:
        /*0090*/ 	.word	0x00000080
        /*0094*/ 	.word	0x00000001
        /*0098*/ 	.word	0x00000001


	//----- nvinfo : EIATTR_CBANK_PARAM_SIZE
	.align		4
.L_29:
        /*009c*/ 	.byte	0x03, 0x19
        /*009e*/ 	.short	0x0034


	//----- nvinfo : EIATTR_PARAM_CBANK
	.align		4
        /*00a0*/ 	.byte	0x04, 0x0a
        /*00a2*/ 	.short	(.L_31 - .L_30)
	.align		4
.L_30:
        /*00a4*/ 	.word	index@(.nv.constant0.triton_poi_fused__native_batch_norm_legit_no_training_0)
        /*00a8*/ 	.short	0x0210
        /*00aa*/ 	.short	0x0034


	//----- nvinfo : EIATTR_SW_WAR
	.align		4
.L_31:
        /*00ac*/ 	.byte	0x04, 0x36
        /*00ae*/ 	.short	(.L_33 - .L_32)
.L_32:
        /*00b0*/ 	.word	0x00000008
.L_33:


//--------------------- .nv.callgraph             --------------------------
	.section	.nv.callgraph,"",@"SHT_CUDA_CALLGRAPH"
	.align	4
	.sectionentsize	8
	.align		4
        /*0000*/ 	.word	0x00000000
	.align		4
        /*0004*/ 	.word	0xffffffff
	.align		4
        /*0008*/ 	.word	0x00000000
	.align		4
        /*000c*/ 	.word	0xfffffffe
	.align		4
        /*0010*/ 	.word	0x00000000
	.align		4
        /*0014*/ 	.word	0xfffffffd
	.align		4
        /*0018*/ 	.word	0x00000000
	.align		4
        /*001c*/ 	.word	0xfffffffc


//--------------------- .nv.constant4             --------------------------
	.section	.nv.constant4,"a",@progbits
	.align	8
	.align		8
.nv.constant4:
        /*0000*/ 	.dword	_$_str
	.align		8
        /*0008*/ 	.dword	_$_str_$_2


//--------------------- .text.triton_poi_fused__native_batch_norm_legit_no_training_0 --------------------------
	.section	.text.triton_poi_fused__native_batch_norm_legit_no_training_0,"ax",@progbits
	.align	128
        .global         triton_poi_fused__native_batch_norm_legit_no_training_0
        .type           triton_poi_fused__native_batch_norm_legit_no_training_0,@function
        .size           triton_poi_fused__native_batch_norm_legit_no_training_0,(.L_x_1 - triton_poi_fused__native_batch_norm_legit_no_training_0)
        .other          triton_poi_fused__native_batch_norm_legit_no_training_0,@"STO_CUDA_ENTRY STV_DEFAULT"
triton_poi_fused__native_batch_norm_legit_no_training_0:
.text.triton_poi_fused__native_batch_norm_legit_no_training_0:
[----:B------:R-:W0:Y:S01]  /*0000*/  LDC R1, c[0x0][0x28] ;  /* 0x00000a00ff017b82 */ /* 0x000e220000000800 */
[----:B------:R-:W1:Y:S07]  /*0010*/  S2R R0, SR_TID.X ;  /* 0x0000000000007919 */ /* 0x000e6e0000002100 */
[----:B------:R-:W2:Y:S01]  /*0020*/  LDC.64 R8, c[0x0][0x220] ;  /* 0x00008800ff087b82 */ /* 0x000ea20000000a00 */
[----:B------:R-:W-:Y:S01]  /*0030*/  ULDC.64 UR4, c[0x0][0x208] ;  /* 0x0000820000047ab9 */ /* 0x000fe20000000a00 */
[----:B------:R-:W3:Y:S06]  /*0040*/  S2R R5, SR_CTAID.X ;  /* 0x0000000000057919 */ /* 0x000eec0000002500 */
[----:B------:R-:W4:Y:S08]  /*0050*/  LDC.64 R14, c[0x0][0x218] ;  /* 0x00008600ff0e7b82 */ /* 0x000f300000000a00 */
[----:B------:R-:W5:Y:S08]  /*0060*/  LDC.64 R12, c[0x0][0x210] ;  /* 0x00008400ff0c7b82 */ /* 0x000f700000000a00 */
[----:B------:R-:W4:Y:S01]  /*0070*/  LDC.64 R16, c[0x0][0x228] ;  /* 0x00008a00ff107b82 */ /* 0x000f220000000a00 */
[----:B-1----:R-:W-:-:S07]  /*0080*/  SHF.L.U32 R0, R0, 0x1, RZ ;  /* 0x0000000100007819 */ /* 0x002fce00000006ff */
[----:B------:R-:W1:Y:S01]  /*0090*/  LDC.64 R18, c[0x0][0x230] ;  /* 0x00008c00ff127b82 */ /* 0x000e620000000a00 */
[----:B---3--:R-:W-:Y:S02]  /*00a0*/  SHF.R.S32.HI R3, RZ, 0x17, R5 ;  /* 0x00000017ff037819 */ /* 0x008fe40000011405 */
[----:B------:R-:W-:Y:S02]  /*00b0*/  LOP3.LUT R0, R0, 0xfe, RZ, 0xc0, !PT ;  /* 0x000000fe00007812 */ /* 0x000fe400078ec0ff */
[----:B------:R-:W-:Y:S02]  /*00c0*/  SGXT R3, R3, 0x1 ;  /* 0x000000010303781a */ /* 0x000fe40000000200 */
[----:B------:R-:W-:Y:S02]  /*00d0*/  LEA R0, R5, R0, 0x8 ;  /* 0x0000000005007211 */ /* 0x000fe400078e40ff */
[----:B------:R-:W-:Y:S02]  /*00e0*/  CS2R R4, SRZ ;  /* 0x0000000000047805 */ /* 0x000fe4000001ff00 */
[----:B------:R-:W-:-:S02]  /*00f0*/  LEA.HI R3, R3, R0, RZ, 0x4 ;  /* 0x0000000003037211 */ /* 0x000fc400078f20ff */
[----:B------:R-:W-:Y:S02]  /*0100*/  ISETP.GE.AND P4, PT, R0, 0x200, PT ;  /* 0x000002000000780c */ /* 0x000fe40003f86270 */
[----:B------:R-:W-:-:S04]  /*0110*/  SHF.R.S32.HI R3, RZ, 0x4, R3 ;  /* 0x00000004ff037819 */ /* 0x000fc80000011403 */
[----:B------:R-:W-:-:S04]  /*0120*/  LEA.HI R2, R3, R3, RZ, 0x3 ;  /* 0x0000000303027211 */ /* 0x000fc800078f18ff */
[----:B------:R-:W-:-:S04]  /*0130*/  LOP3.LUT R2, R2, 0xfffffff8, RZ, 0xc0, !PT ;  /* 0xfffffff802027812 */ /* 0x000fc800078ec0ff */
[----:B------:R-:W-:-:S05]  /*0140*/  IADD3 R11, R3, -R2, RZ ;  /* 0x80000002030b7210 */ /* 0x000fca0007ffe0ff */
[----:B--2---:R-:W-:-:S05]  /*0150*/  IMAD.WIDE R8, R11, 0x4, R8 ;  /* 0x000000040b087825 */ /* 0x004fca00078e0208 */
[----:B------:R-:W2:Y:S04]  /*0160*/  @!P4 LDG.E.EL R4, desc[UR4][R8.64] ;  /* 0x000000040804c981 */ /* 0x000ea8000c2e1900 */
[----:B------:R3:W2:Y:S01]  /*0170*/  @!P4 LDG.E.EL R5, desc[UR4][R8.64] ;  /* 0x000000040805c981 */ /* 0x0006a2000c2e1900 */
[----:B------:R-:W-:Y:S02]  /*0180*/  CS2R R6, SRZ ;  /* 0x0000000000067805 */ /* 0x000fe4000001ff00 */
[----:B------:R-:W-:Y:S01]  /*0190*/  CS2R R2, SRZ ;  /* 0x0000000000027805 */ /* 0x000fe2000001ff00 */
[----:B----4-:R-:W-:-:S04]  /*01a0*/  IMAD.WIDE R14, R11, 0x4, R14 ;  /* 0x000000040b0e7825 */ /* 0x010fc800078e020e */
[----:B-----5:R-:W-:Y:S01]  /*01b0*/  IMAD.WIDE R12, R0, 0x4, R12 ;  /* 0x00000004000c7825 */ /* 0x020fe200078e020c */
[----:B------:R-:W4:Y:S04]  /*01c0*/  @!P4 LDG.E.EL R6, desc[UR4][R14.64] ;  /* 0x000000040e06c981 */ /* 0x000f28000c2e1900 */
[----:B------:R-:W4:Y:S01]  /*01d0*/  @!P4 LDG.E.64 R2, desc[UR4][R12.64] ;  /* 0x000000040c02c981 */ /* 0x000f22000c1e1b00 */
[C---:B0-----:R-:W-:Y:S01]  /*01e0*/  IMAD.WIDE R16, R11.reuse, 0x4, R16 ;  /* 0x000000040b107825 */ /* 0x041fe200078e0210 */
[----:B---3--:R-:W-:Y:S02]  /*01f0*/  CS2R R8, SRZ ;  /* 0x0000000000087805 */ /* 0x008fe4000001ff00 */
[----:B------:R0:W3:Y:S01]  /*0200*/  @!P4 LDG.E.EL R7, desc[UR4][R14.64] ;  /* 0x000000040e07c981 */ /* 0x0000e2000c2e1900 */
[----:B-1----:R-:W-:Y:S01]  /*0210*/  IMAD.WIDE R18, R11, 0x4, R18 ;  /* 0x000000040b127825 */ /* 0x002fe200078e0212 */
[----:B------:R-:W-:-:S04]  /*0220*/  CS2R R10, SRZ ;  /* 0x00000000000a7805 */ /* 0x000fc8000001ff00 */
[----:B------:R-:W5:Y:S04]  /*0230*/  @!P4 LDG.E.EL R8, desc[UR4][R18.64] ;  /* 0x000000041208c981 */ /* 0x000f68000c2e1900 */
[----:B------:R-:W5:Y:S04]  /*0240*/  @!P4 LDG.E.EL R11, desc[UR4][R16.64] ;  /* 0x00000004100bc981 */ /* 0x000f68000c2e1900 */
[----:B------:R-:W3:Y:S04]  /*0250*/  @!P4 LDG.E.EL R10, desc[UR4][R16.64] ;  /* 0x00000004100ac981 */ /* 0x000ee8000c2e1900 */
[----:B------:R-:W3:Y:S01]  /*0260*/  @!P4 LDG.E.EL R9, desc[UR4][R18.64] ;  /* 0x000000041209c981 */ /* 0x000ee2000c2e1900 */
[----:B0-----:R-:W-:Y:S01]  /*0270*/  HFMA2.MMA R15, -RZ, RZ, 1.625, 0 ;  /* 0x3e800000ff0f7435 */ /* 0x001fe200000001ff */
[----:B--2---:R-:W-:Y:S01]  /*0280*/  FADD R4, R4, 9.9999997473787516356e-06 ;  /* 0x3727c5ac04047421 */ /* 0x004fe20000000000 */
[----:B------:R-:W-:-:S03]  /*0290*/  FADD R12, R5, 9.9999997473787516356e-06 ;  /* 0x3727c5ac050c7421 */ /* 0x000fc60000000000 */
[----:B------:R0:W1:Y:S08]  /*02a0*/  MUFU.SQRT R13, R4 ;  /* 0x00000004000d7308 */ /* 0x0000700000002000 */
[----:B------:R-:W2:Y:S01]  /*02b0*/  MUFU.SQRT R14, R12 ;  /* 0x0000000c000e7308 */ /* 0x000ea20000002000 */
[----:B0-----:R-:W0:Y:S01]  /*02c0*/  LDC.64 R4, c[0x0][0x238] ;  /* 0x00008e00ff047b82 */ /* 0x001e220000000a00 */
[----:B-1----:R-:W-:-:S02]  /*02d0*/  FSETP.GT.AND P0, PT, R13, 8.50705917302346158658e+37, PT ;  /* 0x7e8000000d00780b */ /* 0x002fc40003f04000 */
[----:B------:R-:W-:Y:S02]  /*02e0*/  FSETP.GEU.AND P2, PT, R13, 1.175494350822287508e-38, PT ;  /* 0x008000000d00780b */ /* 0x000fe40003f4e000 */
[C---:B--2---:R-:W-:Y:S02]  /*02f0*/  FSETP.GT.AND P1, PT, R14.reuse, 8.50705917302346158658e+37, PT ;  /* 0x7e8000000e00780b */ /* 0x044fe40003f24000 */
[----:B------:R-:W-:-:S07]  /*0300*/  FSETP.GEU.AND P3, PT, R14, 1.175494350822287508e-38, PT ;  /* 0x008000000e00780b */ /* 0x000fce0003f6e000 */
[----:B------:R-:W-:-:S04]  /*0310*/  @P0 FMUL R13, R13, 0.25 ;  /* 0x3e8000000d0d0820 */ /* 0x000fc80000400000 */
[----:B------:R-:W-:Y:S01]  /*0320*/  @!P2 FMUL R13, R13, 16777216 ;  /* 0x4b8000000d0da820 */ /* 0x000fe20000400000 */
[----:B------:R-:W-:-:S04]  /*0330*/  @P1 FMUL R14, R14, 0.25 ;  /* 0x3e8000000e0e1820 */ /* 0x000fc80000400000 */
[----:B------:R-:W-:Y:S01]  /*0340*/  @!P3 FMUL R14, R14, 16777216 ;  /* 0x4b8000000e0eb820 */ /* 0x000fe20000400000 */
[----:B------:R-:W1:Y:S01]  /*0350*/  MUFU.RCP R13, R13 ;  /* 0x0000000d000d7308 */ /* 0x000e620000001000 */
[----:B------:R-:W-:-:S07]  /*0360*/  FSEL R12, R15, 1, P0 ;  /* 0x3f8000000f0c7808 */ /* 0x000fce0000000000 */
[----:B------:R-:W2:Y:S01]  /*0370*/  MUFU.RCP R14, R14 ;  /* 0x0000000e000e7308 */ /* 0x000ea20000001000 */
[----:B------:R-:W-:Y:S01]  /*0380*/  FSEL R15, R15, 1, P1 ;  /* 0x3f8000000f0f7808 */ /* 0x000fe20000800000 */
[----:B------:R-:W-:Y:S01]  /*0390*/  @!P2 FMUL R12, R12, 16777216 ;  /* 0x4b8000000c0ca820 */ /* 0x000fe20000400000 */
[----:B----4-:R-:W-:-:S03]  /*03a0*/  FADD R3, -R6, R3 ;  /* 0x0000000306037221 */ /* 0x010fc60000000100 */
[----:B------:R-:W-:Y:S01]  /*03b0*/  @!P3 FMUL R15, R15, 16777216 ;  /* 0x4b8000000f0fb820 */ /* 0x000fe20000400000 */
[----:B---3--:R-:W-:Y:S01]  /*03c0*/  FADD R2, -R7, R2 ;  /* 0x0000000207027221 */ /* 0x008fe20000000100 */
[----:B-1----:R-:W-:Y:S02]  /*03d0*/  FMUL R13, R13, R12 ;  /* 0x0000000c0d0d7220 */ /* 0x002fe40000400000 */
[----:B--2---:R-:W-:Y:S02]  /*03e0*/  FMUL R6, R14, R15 ;  /* 0x0000000f0e067220 */ /* 0x004fe40000400000 */
[----:B------:R-:W-:Y:S02]  /*03f0*/  FMUL R13, R2, R13 ;  /* 0x0000000d020d7220 */ /* 0x000fe40000400000 */
[----:B------:R-:W-:Y:S01]  /*0400*/  FMUL R6, R3, R6 ;  /* 0x0000000603067220 */ /* 0x000fe20000400000 */
[----:B0-----:R-:W-:-:S04]  /*0410*/  IMAD.WIDE R4, R0, 0x4, R4 ;  /* 0x0000000400047825 */ /* 0x001fc800078e0204 */
[----:B-----5:R-:W-:Y:S01]  /*0420*/  FFMA R8, R13, R11, R8 ;  /* 0x0000000b0d087223 */ /* 0x020fe20000000008 */
[----:B------:R-:W-:Y:S01]  /*0430*/  FFMA R9, R6, R10, R9 ;  /* 0x0000000a06097223 */ /* 0x000fe20000000009 */
[----:B------:R-:W-:Y:S06]  /*0440*/  @P4 EXIT ;  /* 0x000000000000494d */ /* 0x000fec0003800000 */
[----:B------:R-:W-:Y:S01]  /*0450*/  STG.E.64 desc[UR4][R4.64], R8 ;  /* 0x0000000804007986 */ /* 0x000fe2000c101b04 */
[----:B------:R-:W-:Y:S05]  /*0460*/  EXIT ;  /* 0x000000000000794d */ /* 0x000fea0003800000 */
.L_x_0:
[----:B------:R-:W-:-:S00]  /*0470*/  BRA `(.L_x_0) ;  /* 0xfffffffc00fc7947 */ /* 0x000fc0000383ffff */
[----:B------:R-:W-:-:S00]  /*0480*/  NOP ;  /* 0x0000000000007918 */ /* 0x000fc00000000000 */
[----:B------:R-:W-:-:S00]  /*0490*/  NOP ;  /* 0x0000000000007918 */ /* 0x000fc00000000000 */
[----:B------:R-:W-:-:S00]  /*04a0*/  NOP ;  /* 0x0000000000007918 */ /* 0x000fc00000000000 */
[----:B------:R-:W-:-:S00]  /*04b0*/  NOP ;  /* 0x0000000000007918 */ /* 0x000fc00000000000 */
[----:B------:R-:W-:-:S00]  /*04c0*/  NOP ;  /* 0x0000000000007918 */ /* 0x000fc00000000000 */
[----:B------:R-:W-:-:S00]  /*04d0*/  NOP ;  /* 0x0000000000007918 */ /* 0x000fc00000000000 */
[----:B------:R-:W-:-:S00]  /*04e0*/  NOP ;  /* 0x0000000000007918 */ /* 0x000fc00000000000 */
[----:B------:R-:W-:-:S00]  /*04f0*/  NOP ;  /* 0x0000000000007918 */ /* 0x000fc00000000000 */
.L_x_1:


//--------------------- .nv.global.init           --------------------------
	.section	.nv.global.init,"aw",@progbits
.nv.global.init:
	.type		_$_str,@object
	.size		_$_str,(_$_str_$_2 - _$_str)
_$_str:
        /*0000*/ 	.byte	0x5f, 0x5f, 0x43, 0x55, 0x44, 0x41, 0x5f, 0x46, 0x54, 0x5a, 0x00
	.type		_$_str_$_2,@object
	.size		_$_str_$_2,(.L_1 - _$_str_$_2)
_$_str_$_2:
        /*000b*/ 	.byte	0x5f, 0x5f, 0x43, 0x55, 0x44, 0x41, 0x5f, 0x50, 0x52, 0x45, 0x43, 0x5f, 0x53, 0x51, 0x52, 0x54
        /*001b*/ 	.byte	0x00
.L_1:


//--------------------- .nv.constant0.triton_poi_fused__native_batch_norm_legit_no_training_0 --------------------------
	.section	.nv.constant0.triton_poi_fused__native_batch_norm_legit_no_training_0,"a",@progbits
	.sectionflags	@""
	.align	4
.nv.constant0.triton_poi_fused__native_batch_norm_legit_no_training_0:
	.zero		580
